	.headerflags	@"EF_CUDA_TEXMODE_UNIFIED EF_CUDA_64BIT_ADDRESS EF_CUDA_ACCELERATORS EF_CUDA_SM90 EF_CUDA_VIRTUAL_SM(EF_CUDA_SM90)"
	.elftype	@"ET_EXEC"


//--------------------- .nv.info                  --------------------------
	.section	.nv.info,"",@"SHT_CUDA_INFO"
	.align	4


	//----- nvinfo : EIATTR_REGCOUNT
	.align		4
        /*0000*/ 	.byte	0x04, 0x2f
        /*0002*/ 	.short	(.L_1 - .L_0)
	.align		4
.L_0:
        /*0004*/ 	.word	index@(triton_poi_fused_div_sub_0)
        /*0008*/ 	.word	0x00000010


	//----- nvinfo : EIATTR_MIN_STACK_SIZE
	.align		4
.L_1:
        /*000c*/ 	.byte	0x04, 0x12
        /*000e*/ 	.short	(.L_3 - .L_2)
	.align		4
.L_2:
        /*0010*/ 	.word	index@(triton_poi_fused_div_sub_0)
        /*0014*/ 	.word	0x00000000


	//----- nvinfo : EIATTR_FRAME_SIZE
	.align		4
.L_3:
        /*0018*/ 	.byte	0x04, 0x11
        /*001a*/ 	.short	(.L_5 - .L_4)
	.align		4
.L_4:
        /*001c*/ 	.word	index@(triton_poi_fused_div_sub_0)
        /*0020*/ 	.word	0x00000000


	//----- nvinfo : EIATTR_MIN_STACK_SIZE
	.align		4
.L_5:
        /*0024*/ 	.byte	0x04, 0x12
        /*0026*/ 	.short	(.L_7 - .L_6)
	.align		4
.L_6:
        /*0028*/ 	.word	index@(triton_poi_fused_div_sub_0)
        /*002c*/ 	.word	0x00000000
.L_7:


//--------------------- .nv.info.triton_poi_fused_div_sub_0 --------------------------
	.section	.nv.info.triton_poi_fused_div_sub_0,"",@"SHT_CUDA_INFO"
	.sectionflags	@""
	.align	4


	//----- nvinfo : EIATTR_CUDA_API_VERSION
	.align		4
        /*0000*/ 	.byte	0x04, 0x37
        /*0002*/ 	.short	(.L_9 - .L_8)
.L_8:
        /*0004*/ 	.word	0x0000007c


	//----- nvinfo : EIATTR_KPARAM_INFO
	.align		4
.L_9:
        /*0008*/ 	.byte	0x04, 0x17
        /*000a*/ 	.short	(.L_11 - .L_10)
.L_10:
        /*000c*/ 	.word	0x00000000
        /*0010*/ 	.short	0x0004
        /*0012*/ 	.short	0x0020
        /*0014*/ 	.byte	0x00, 0xf0, 0x11, 0x00


	//----- nvinfo : EIATTR_KPARAM_INFO
	.align		4
.L_11:
        /*0018*/ 	.byte	0x04, 0x17
        /*001a*/ 	.short	(.L_13 - .L_12)
.L_12:
        /*001c*/ 	.word	0x00000000
        /*0020*/ 	.short	0x0003
        /*0022*/ 	.short	0x0018
        /*0024*/ 	.byte	0x00, 0xf4, 0x21, 0x00


	//----- nvinfo : EIATTR_KPARAM_INFO
	.align		4
.L_13:
        /*0028*/ 	.byte	0x04, 0x17
        /*002a*/ 	.short	(.L_15 - .L_14)
.L_14:
        /*002c*/ 	.word	0x00000000
        /*0030*/ 	.short	0x0002
        /*0032*/ 	.short	0x0010
        /*0034*/ 	.byte	0x00, 0xf4, 0x21, 0x00


	//----- nvinfo : EIATTR_KPARAM_INFO
	.align		4
.L_15:
        /*0038*/ 	.byte	0x04, 0x17
        /*003a*/ 	.short	(.L_17 - .L_16)
.L_16:
        /*003c*/ 	.word	0x00000000
        /*0040*/ 	.short	0x0001
        /*0042*/ 	.short	0x0008
        /*0044*/ 	.byte	0x00, 0xf4, 0x21, 0x00


	//----- nvinfo : EIATTR_KPARAM_INFO
	.align		4
.L_17:
        /*0048*/ 	.byte	0x04, 0x17
        /*004a*/ 	.short	(.L_19 - .L_18)
.L_18:
        /*004c*/ 	.word	0x00000000
        /*0050*/ 	.short	0x0000
        /*0052*/ 	.short	0x0000
        /*0054*/ 	.byte	0x00, 0xf4, 0x21, 0x00


	//----- nvinfo : EIATTR_SPARSE_MMA_MASK
	.align		4
.L_19:
        /*0058*/ 	.byte	0x03, 0x50
        /*005a*/ 	.short	0x0000


	//----- nvinfo : EIATTR_MAXREG_COUNT
	.align		4
        /*005c*/ 	.byte	0x03, 0x1b
        /*005e*/ 	.short	0x00ff


	//----- nvinfo : EIATTR_EXIT_INSTR_OFFSETS
	.align		4
        /*0060*/ 	.byte	0x04, 0x1c
        /*0062*/ 	.short	(.L_21 - .L_20)


	//   ....[0]....
.L_20:
        /*0064*/ 	.word	0x00000310


	//   ....[1]....
        /*0068*/ 	.word	0x00000330


	//----- nvinfo : EIATTR_REQNTID
	.align		4
.L_21:
        /*006c*/ 	.byte	0x04, 0x10
        /*006e*/ 	.short	(.L_23 - .L_22)
.L_22:
        /*0070*/ 	.word	0x00000080
        /*0074*/ 	.word	0x00000001
        /*0078*/ 	.word	0x00000001


	//----- nvinfo : EIATTR_CBANK_PARAM_SIZE
	.align		4
.L_23:
        /*007c*/ 	.byte	0x03, 0x19
        /*007e*/ 	.short	0x0024


	//----- nvinfo : EIATTR_PARAM_CBANK
	.align		4
        /*0080*/ 	.byte	0x04, 0x0a
        /*0082*/ 	.short	(.L_25 - .L_24)
	.align		4
.L_24:
        /*0084*/ 	.word	index@(.nv.constant0.triton_poi_fused_div_sub_0)
        /*0088*/ 	.short	0x0210
        /*008a*/ 	.short	0x0024


	//----- nvinfo : EIATTR_SW_WAR
	.align		4
.L_25:
        /*008c*/ 	.byte	0x04, 0x36
        /*008e*/ 	.short	(.L_27 - .L_26)
.L_26:
        /*0090*/ 	.word	0x00000008
.L_27:


//--------------------- .nv.callgraph             --------------------------
	.section	.nv.callgraph,"",@"SHT_CUDA_CALLGRAPH"
	.align	4
	.sectionentsize	8
	.align		4
        /*0000*/ 	.word	0x00000000
	.align		4
        /*0004*/ 	.word	0xffffffff
	.align		4
        /*0008*/ 	.word	0x00000000
	.align		4
        /*000c*/ 	.word	0xfffffffe
	.align		4
        /*0010*/ 	.word	0x00000000
	.align		4
        /*0014*/ 	.word	0xfffffffd
	.align		4
        /*0018*/ 	.word	0x00000000
	.align		4
        /*001c*/ 	.word	0xfffffffc


//--------------------- .text.triton_poi_fused_div_sub_0 --------------------------
	.section	.text.triton_poi_fused_div_sub_0,"ax",@progbits
	.align	128
        .global         triton_poi_fused_div_sub_0
        .type           triton_poi_fused_div_sub_0,@function
        .size           triton_poi_fused_div_sub_0,(.L_x_1 - triton_poi_fused_div_sub_0)
        .other          triton_poi_fused_div_sub_0,@"STO_CUDA_ENTRY STV_DEFAULT"
triton_poi_fused_div_sub_0:
.text.triton_poi_fused_div_sub_0:
[----:B------:R-:W0:Y:S02]  /*0000*/  LDC R1, c[0x0][0x28] ;  /* 0x00000a00ff017b82 */ /* 0x000e240000000800 */
[----:B------:R-:W1:Y:S01]  /*0010*/  S2R R0, SR_TID.X ;  /* 0x0000000000007919 */ /* 0x000e620000002100 */
[----:B------:R-:W2:Y:S01]  /*0020*/  LDC.64 R6, c[0x0][0x220] ;  /* 0x00008800ff067b82 */ /* 0x000ea20000000a00 */
[----:B------:R-:W-:Y:S01]  /*0030*/  CS2R R12, SRZ ;  /* 0x00000000000c7805 */ /* 0x000fe2000001ff00 */
[----:B------:R-:W-:Y:S01]  /*0040*/  ULDC.64 UR4, c[0x0][0x208] ;  /* 0x0000820000047ab9 */ /* 0x000fe20000000a00 */
[----:B------:R-:W3:Y:S01]  /*0050*/  S2R R5, SR_CTAID.X ;  /* 0x0000000000057919 */ /* 0x000ee20000002500 */
[----:B-1----:R-:W-:Y:S02]  /*0060*/  SHF.L.U32 R0, R0, 0x1, RZ ;  /* 0x0000000100007819 */ /* 0x002fe400000006ff */
[----:B---3--:R-:W-:Y:S02]  /*0070*/  SHF.R.S32.HI R3, RZ, 0x17, R5 ;  /* 0x00000017ff037819 */ /* 0x008fe40000011405 */
[----:B------:R-:W-:Y:S02]  /*0080*/  LOP3.LUT R0, R0, 0xfe, RZ, 0xc0, !PT ;  /* 0x000000fe00007812 */ /* 0x000fe400078ec0ff */
[----:B------:R-:W-:-:S02]  /*0090*/  SGXT R3, R3, 0x1 ;  /* 0x000000010303781a */ /* 0x000fc40000000200 */
[----:B------:R-:W-:Y:S02]  /*00a0*/  LEA R0, R5, R0, 0x8 ;  /* 0x0000000005007211 */ /* 0x000fe400078e40ff */
[----:B------:R-:W1:Y:S02]  /*00b0*/  LDC.64 R4, c[0x0][0x218] ;  /* 0x00008600ff047b82 */ /* 0x000e640000000a00 */
[----:B------:R-:W-:Y:S02]  /*00c0*/  LEA.HI R3, R3, R0, RZ, 0x4 ;  /* 0x0000000003037211 */ /* 0x000fe400078f20ff */
[----:B------:R-:W-:Y:S02]  /*00d0*/  ISETP.GE.AND P4, PT, R0, 0xc0, PT ;  /* 0x000000c00000780c */ /* 0x000fe40003f86270 */
[----:B------:R-:W-:-:S05]  /*00e0*/  SHF.R.S32.HI R3, RZ, 0x4, R3 ;  /* 0x00000004ff037819 */ /* 0x000fca0000011403 */
[----:B------:R-:W-:-:S05]  /*00f0*/  IMAD.HI R2, R3, 0x55555556, RZ ;  /* 0x5555555603027827 */ /* 0x000fca00078e02ff */
[----:B------:R-:W-:-:S05]  /*0100*/  LEA.HI R2, R2, R2, RZ, 0x1 ;  /* 0x0000000202027211 */ /* 0x000fca00078f08ff */
[----:B------:R-:W-:Y:S02]  /*0110*/  IMAD R9, R2, -0x3, R3 ;  /* 0xfffffffd02097824 */ /* 0x000fe400078e0203 */
[----:B------:R-:W3:Y:S02]  /*0120*/  LDC.64 R2, c[0x0][0x210] ;  /* 0x00008400ff027b82 */ /* 0x000ee40000000a00 */
[----:B--2---:R-:W-:-:S05]  /*0130*/  IMAD.WIDE R6, R9, 0x4, R6 ;  /* 0x0000000409067825 */ /* 0x004fca00078e0206 */
[----:B------:R-:W2:Y:S04]  /*0140*/  @!P4 LDG.E.EL R13, desc[UR4][R6.64] ;  /* 0x00000004060dc981 */ /* 0x000ea8000c2e1900 */
[----:B------:R4:W5:Y:S01]  /*0150*/  @!P4 LDG.E.EL R12, desc[UR4][R6.64] ;  /* 0x00000004060cc981 */ /* 0x000962000c2e1900 */
[----:B-1----:R-:W-:Y:S01]  /*0160*/  IMAD.WIDE R4, R9, 0x4, R4 ;  /* 0x0000000409047825 */ /* 0x002fe200078e0204 */
[----:B------:R-:W-:Y:S02]  /*0170*/  CS2R R8, SRZ ;  /* 0x0000000000087805 */ /* 0x000fe4000001ff00 */
[----:B------:R-:W-:-:S06]  /*0180*/  CS2R R10, SRZ ;  /* 0x00000000000a7805 */ /* 0x000fcc000001ff00 */
[----:B------:R-:W5:Y:S01]  /*0190*/  @!P4 LDG.E.EL R11, desc[UR4][R4.64] ;  /* 0x00000004040bc981 */ /* 0x000f62000c2e1900 */
[----:B----4-:R-:W1:Y:S01]  /*01a0*/  LDC.64 R6, c[0x0][0x228] ;  /* 0x00008a00ff067b82 */ /* 0x010e620000000a00 */
[C---:B---3--:R-:W-:Y:S02]  /*01b0*/  IMAD.WIDE R2, R0.reuse, 0x4, R2 ;  /* 0x0000000400027825 */ /* 0x048fe400078e0202 */
[----:B------:R-:W3:Y:S04]  /*01c0*/  @!P4 LDG.E.EL R10, desc[UR4][R4.64] ;  /* 0x00000004040ac981 */ /* 0x000ee8000c2e1900 */
[----:B------:R1:W4:Y:S02]  /*01d0*/  @!P4 LDG.E.64 R8, desc[UR4][R2.64] ;  /* 0x000000040208c981 */ /* 0x000324000c1e1b00 */
[----:B-1----:R-:W-:Y:S01]  /*01e0*/  IMAD.WIDE R2, R0, 0x4, R6 ;  /* 0x0000000400027825 */ /* 0x002fe200078e0206 */
[----:B--2---:R-:W-:-:S02]  /*01f0*/  FSETP.GT.AND P0, PT, |R13|, 8.50705917302346158658e+37, PT ;  /* 0x7e8000000d00780b */ /* 0x004fc40003f04200 */
[----:B------:R-:W-:Y:S02]  /*0200*/  FSETP.GEU.AND P2, PT, |R13|, 1.175494350822287508e-38, PT ;  /* 0x008000000d00780b */ /* 0x000fe40003f4e200 */
[C---:B-----5:R-:W-:Y:S02]  /*0210*/  FSETP.GT.AND P1, PT, |R12|.reuse, 8.50705917302346158658e+37, PT ;  /* 0x7e8000000c00780b */ /* 0x060fe40003f24200 */
[----:B------:R-:W-:-:S07]  /*0220*/  FSETP.GEU.AND P3, PT, |R12|, 1.175494350822287508e-38, PT ;  /* 0x008000000c00780b */ /* 0x000fce0003f6e200 */
[----:B------:R-:W-:-:S04]  /*0230*/  @P0 FMUL R13, R13, 0.25 ;  /* 0x3e8000000d0d0820 */ /* 0x000fc80000400000 */
[----:B------:R-:W-:Y:S01]  /*0240*/  @P1 FMUL R12, R12, 0.25 ;  /* 0x3e8000000c0c1820 */ /* 0x000fe20000400000 */
[----:B------:R-:W-:-:S03]  /*0250*/  @!P2 FMUL R13, R13, 16777216 ;  /* 0x4b8000000d0da820 */ /* 0x000fc60000400000 */
[----:B------:R-:W-:-:S03]  /*0260*/  @!P3 FMUL R12, R12, 16777216 ;  /* 0x4b8000000c0cb820 */ /* 0x000fc60000400000 */
[----:B------:R-:W1:Y:S01]  /*0270*/  MUFU.RCP R13, R13 ;  /* 0x0000000d000d7308 */ /* 0x000e620000001000 */
[----:B----4-:R-:W-:Y:S01]  /*0280*/  FADD R8, -R11, R8 ;  /* 0x000000080b087221 */ /* 0x010fe20000000100 */
[----:B---3--:R-:W-:-:S06]  /*0290*/  FADD R9, -R10, R9 ;  /* 0x000000090a097221 */ /* 0x008fcc0000000100 */
[----:B------:R-:W2:Y:S01]  /*02a0*/  MUFU.RCP R4, R12 ;  /* 0x0000000c00047308 */ /* 0x000ea20000001000 */
[----:B------:R-:W-:Y:S01]  /*02b0*/  @P0 FMUL R8, R8, 0.25 ;  /* 0x3e80000008080820 */ /* 0x000fe20000400000 */
[----:B------:R-:W-:-:S03]  /*02c0*/  @P1 FMUL R9, R9, 0.25 ;  /* 0x3e80000009091820 */ /* 0x000fc60000400000 */
[----:B------:R-:W-:Y:S01]  /*02d0*/  @!P2 FMUL R8, R8, 16777216 ;  /* 0x4b8000000808a820 */ /* 0x000fe20000400000 */
[----:B------:R-:W-:-:S03]  /*02e0*/  @!P3 FMUL R9, R9, 16777216 ;  /* 0x4b8000000909b820 */ /* 0x000fc60000400000 */
[----:B-1----:R-:W-:Y:S01]  /*02f0*/  FMUL R8, R13, R8 ;  /* 0x000000080d087220 */ /* 0x002fe20000400000 */
[----:B--2---:R-:W-:Y:S01]  /*0300*/  FMUL R9, R4, R9 ;  /* 0x0000000904097220 */ /* 0x004fe20000400000 */
[----:B------:R-:W-:Y:S06]  /*0310*/  @P4 EXIT ;  /* 0x000000000000494d */ /* 0x000fec0003800000 */
[----:B------:R-:W-:Y:S01]  /*0320*/  STG.E.64 desc[UR4][R2.64], R8 ;  /* 0x0000000802007986 */ /* 0x000fe2000c101b04 */
[----:B------:R-:W-:Y:S05]  /*0330*/  EXIT ;  /* 0x000000000000794d */ /* 0x000fea0003800000 */
.L_x_0:
[----:B------:R-:W-:-:S00]  /*0340*/  BRA `(.L_x_0) ;  /* 0xfffffffc00fc7947 */ /* 0x000fc0000383ffff */
[----:B------:R-:W-:-:S00]  /*0350*/  NOP ;  /* 0x0000000000007918 */ /* 0x000fc00000000000 */
        /* <DEDUP_REMOVED lines=10> */
.L_x_1:


//--------------------- .nv.constant0.triton_poi_fused_div_sub_0 --------------------------
	.section	.nv.constant0.triton_poi_fused_div_sub_0,"a",@progbits
	.sectionflags	@""
	.align	4
.nv.constant0.triton_poi_fused_div_sub_0:
	.zero		564
